//
// Generated by NVIDIA NVVM Compiler
//
// Compiler Build ID: CL-36424714
// Cuda compilation tools, release 13.0, V13.0.88
// Based on NVVM 20.0.0
//

.version 9.0
.target sm_100
.address_size 64

	// .globl	_Z9arrayFuncv
.extern .func  (.param .b32 func_retval0) vprintf
(
	.param .b64 vprintf_param_0,
	.param .b64 vprintf_param_1
)
;
.global .align 1 .b8 $str[43] = {103, 114, 105, 100, 68, 105, 109, 40, 37, 100, 44, 32, 37, 100, 44, 32, 37, 100, 41, 44, 32, 98, 108, 111, 99, 107, 68, 105, 109, 40, 37, 100, 44, 32, 37, 100, 44, 32, 37, 100, 41, 10};
.global .align 1 .b8 $str$1[44] = {116, 104, 114, 101, 97, 100, 73, 100, 120, 40, 37, 100, 44, 32, 37, 100, 44, 32, 37, 100, 41, 32, 98, 108, 111, 99, 107, 73, 100, 120, 40, 37, 100, 44, 32, 37, 100, 44, 32, 37, 100, 41, 10};

.visible .entry _Z9arrayFuncv()
{
	.local .align 8 .b8 	__local_depot0[24];
	.reg .b64 	%SP;
	.reg .b64 	%SPL;
	.reg .pred 	%p<2>;
	.reg .b32 	%r<22>;
	.reg .b64 	%rd<9>;

	mov.u64 	%SPL, __local_depot0;
	cvta.local.u64 	%SP, %SPL;
	add.u64 	%rd2, %SP, 0;
	add.u64 	%rd1, %SPL, 0;
	mov.u32 	%r1, %tid.x;
	mov.u32 	%r2, %tid.y;
	or.b32  	%r7, %r1, %r2;
	mov.u32 	%r3, %tid.z;
	or.b32  	%r8, %r7, %r3;
	mov.u32 	%r4, %ctaid.x;
	or.b32  	%r9, %r8, %r4;
	mov.u32 	%r5, %ctaid.y;
	or.b32  	%r10, %r9, %r5;
	mov.u32 	%r6, %ctaid.z;
	or.b32  	%r11, %r10, %r6;
	setp.ne.s32 	%p1, %r11, 0;
	@%p1 bra 	$L__BB0_2;
	mov.u32 	%r12, %nctaid.x;
	mov.u32 	%r13, %nctaid.y;
	mov.u32 	%r14, %nctaid.z;
	mov.u32 	%r15, %ntid.x;
	mov.u32 	%r16, %ntid.y;
	mov.u32 	%r17, %ntid.z;
	st.local.v2.u32 	[%rd1], {%r12, %r13};
	st.local.v2.u32 	[%rd1+8], {%r14, %r15};
	st.local.v2.u32 	[%rd1+16], {%r16, %r17};
	mov.u64 	%rd3, $str;
	cvta.global.u64 	%rd4, %rd3;
	{ // callseq 0, 0
	.param .b64 param0;
	st.param.b64 	[param0], %rd4;
	.param .b64 param1;
	st.param.b64 	[param1], %rd2;
	.param .b32 retval0;
	call.uni (retval0), 
	vprintf, 
	(
	param0, 
	param1
	);
	ld.param.b32 	%r18, [retval0];
	} // callseq 0
$L__BB0_2:
	st.local.v2.u32 	[%rd1], {%r1, %r2};
	st.local.v2.u32 	[%rd1+8], {%r3, %r4};
	st.local.v2.u32 	[%rd1+16], {%r5, %r6};
	mov.u64 	%rd6, $str$1;
	cvta.global.u64 	%rd7, %rd6;
	{ // callseq 1, 0
	.param .b64 param0;
	st.param.b64 	[param0], %rd7;
	.param .b64 param1;
	st.param.b64 	[param1], %rd2;
	.param .b32 retval0;
	call.uni (retval0), 
	vprintf, 
	(
	param0, 
	param1
	);
	ld.param.b32 	%r20, [retval0];
	} // callseq 1
	ret;

}


// ===== COMPILED SASS (sm_100) =====

	.target	sm_100

	.elftype	@"ET_EXEC"


//--------------------- .note.nv.tkinfo           --------------------------
	.section	.note.nv.tkinfo,"",@"SHT_NOTE"
	.sectionflags	@"SHF_NOTE_NV_TKINFO"
	.tkinfo
        /*0018*/ 	.word	0x00000002
        /*0030*/ 	.string	""
        /*0030*/ 	.string	"ptxas"
        /*0030*/ 	.string	"Cuda compilation tools, release 13.0, V13.0.88"
        /*0030*/ 	.string	"Build cuda_13.0.r13.0/compiler.36424714_0"
        /*0030*/ 	.string	"-arch sm_100 -m 64 "



//--------------------- .note.nv.cuinfo           --------------------------
	.section	.note.nv.cuinfo,"",@"SHT_NOTE"
	.sectionflags	@"SHF_NOTE_NV_CUINFO"
        /*0018*/ 	.short	0x0002
        /*001a*/ 	.short	0x0064
        /*001c*/ 	.short	0x0082
	.zero		2


//--------------------- .nv.info                  --------------------------
	.section	.nv.info,"",@"SHT_CUDA_INFO"
	.align	4


	//----- nvinfo : EIATTR_REGCOUNT
	.align		4
        /*0000*/ 	.byte	0x04, 0x2f
        /*0002*/ 	.short	(.L_3 - .L_2)
	.align		4
.L_2:
        /*0004*/ 	.word	index@(_Z9arrayFuncv)
        /*0008*/ 	.word	0x0000001b


	//----- nvinfo : EIATTR_FRAME_SIZE
	.align		4
.L_3:
        /*000c*/ 	.byte	0x04, 0x11
        /*000e*/ 	.short	(.L_5 - .L_4)
	.align		4
.L_4:
        /*0010*/ 	.word	index@(_Z9arrayFuncv)
        /*0014*/ 	.word	0x00000018


	//----- nvinfo : EIATTR_MIN_STACK_SIZE
	.align		4
.L_5:
        /*0018*/ 	.byte	0x04, 0x12
        /*001a*/ 	.short	(.L_7 - .L_6)
	.align		4
.L_6:
        /*001c*/ 	.word	index@(_Z9arrayFuncv)
        /*0020*/ 	.word	0x00000018
.L_7:


//--------------------- .nv.compat                --------------------------
	.section	.nv.compat,"",@"SHT_CUDA_COMPAT_INFO"
	.align	4
        /*0000*/ 	.byte	0x02, 0x09, 0x00, 0x00, 0x02, 0x02, 0x01, 0x00, 0x02, 0x05, 0x05, 0x00, 0x03, 0x07, 0x01, 0x01
        /*0010*/ 	.byte	0x02, 0x03, 0x00, 0x00, 0x02, 0x06, 0x01, 0x00, 0x04, 0x0b, 0x08, 0x00, 0x09, 0x00, 0x00, 0x00
        /*0020*/ 	.byte	0x00, 0x00, 0x00, 0x00


//--------------------- .nv.info._Z9arrayFuncv    --------------------------
	.section	.nv.info._Z9arrayFuncv,"",@"SHT_CUDA_INFO"
	.sectionflags	@""
	.align	4


	//----- nvinfo : EIATTR_CUDA_API_VERSION
	.align		4
        /*0000*/ 	.byte	0x04, 0x37
        /*0002*/ 	.short	(.L_9 - .L_8)
.L_8:
        /*0004*/ 	.word	0x00000082


	//----- nvinfo : EIATTR_SPARSE_MMA_MASK
	.align		4
.L_9:
        /*0008*/ 	.byte	0x03, 0x50
        /*000a*/ 	.short	0x0000


	//----- nvinfo : EIATTR_MAXREG_COUNT
	.align		4
        /*000c*/ 	.byte	0x03, 0x1b
        /*000e*/ 	.short	0x00ff


	//----- nvinfo : EIATTR_EXTERNS
	.align		4
        /*0010*/ 	.byte	0x04, 0x0f
        /*0012*/ 	.short	(.L_11 - .L_10)


	//   ....[0]....
	.align		4
.L_10:
        /*0014*/ 	.word	index@(vprintf)


	//----- nvinfo : EIATTR_MERCURY_ISA_VERSION
	.align		4
.L_11:
        /*0018*/ 	.byte	0x03, 0x5f
        /*001a*/ 	.short	0x0101


	//----- nvinfo : EIATTR_VRC_CTA_INIT_COUNT
	.align		4
        /*001c*/ 	.byte	0x02, 0x4a
	.zero		1
	.zero		1


	//----- nvinfo : EIATTR_SYSCALL_OFFSETS
	.align		4
        /*0020*/ 	.byte	0x04, 0x46
        /*0022*/ 	.short	(.L_13 - .L_12)


	//   ....[0]....
.L_12:
        /*0024*/ 	.word	0x00000220


	//   ....[1]....
        /*0028*/ 	.word	0x000002f0


	//----- nvinfo : EIATTR_EXIT_INSTR_OFFSETS
	.align		4
.L_13:
        /*002c*/ 	.byte	0x04, 0x1c
        /*002e*/ 	.short	(.L_15 - .L_14)


	//   ....[0]....
.L_14:
        /*0030*/ 	.word	0x00000300


	//----- nvinfo : EIATTR_CRS_STACK_SIZE
	.align		4
.L_15:
        /*0034*/ 	.byte	0x04, 0x1e
        /*0036*/ 	.short	(.L_17 - .L_16)
.L_16:
        /*0038*/ 	.word	0x00000000


	//----- nvinfo : EIATTR_SW_WAR
	.align		4
.L_17:
        /*003c*/ 	.byte	0x04, 0x36
        /*003e*/ 	.short	(.L_19 - .L_18)
.L_18:
        /*0040*/ 	.word	0x00000008
.L_19:


//--------------------- .nv.callgraph             --------------------------
	.section	.nv.callgraph,"",@"SHT_CUDA_CALLGRAPH"
	.align	4
	.sectionentsize	8
	.align		4
        /*0000*/ 	.word	0x00000000
	.align		4
        /*0004*/ 	.word	0xffffffff
	.align		4
        /*0008*/ 	.word	index@(_Z9arrayFuncv)
	.align		4
        /*000c*/ 	.word	index@(vprintf)
	.align		4
        /*0010*/ 	.word	0x00000000
	.align		4
        /*0014*/ 	.word	0xfffffffe
	.align		4
        /*0018*/ 	.word	0x00000000
	.align		4
        /*001c*/ 	.word	0xfffffffd
	.align		4
        /*0020*/ 	.word	0x00000000
	.align		4
        /*0024*/ 	.word	0xfffffffc


//--------------------- .nv.constant4             --------------------------
	.section	.nv.constant4,"a",@progbits
	.align	8
	.align		8
.nv.constant4:
        /*0000*/ 	.dword	vprintf
	.align		8
        /*0008*/ 	.dword	$str
	.align		8
        /*0010*/ 	.dword	$str$1


//--------------------- .text._Z9arrayFuncv       --------------------------
	.section	.text._Z9arrayFuncv,"ax",@progbits
	.align	128
        .global         _Z9arrayFuncv
        .type           _Z9arrayFuncv,@function
        .size           _Z9arrayFuncv,(.L_x_4 - _Z9arrayFuncv)
        .other          _Z9arrayFuncv,@"STO_CUDA_ENTRY STV_DEFAULT"
_Z9arrayFuncv:
.text._Z9arrayFuncv:
[----:B------:R-:W0:Y:S01]  /*0000*/  LDC R1, c[0x0][0x37c] ;  /* 0x0000df00ff017b82 */ /* 0x000e220000000800 */
[----:B------:R-:W1:Y:S01]  /*0010*/  S2R R16, SR_TID.X ;  /* 0x0000000000107919 */ /* 0x000e620000002100 */
[----:B------:R-:W2:Y:S01]  /*0020*/  LDCU UR4, c[0x0][0x2f8] ;  /* 0x00005f00ff0477ac */ /* 0x000ea20008000800 */
[----:B0-----:R-:W-:Y:S01]  /*0030*/  VIADD R1, R1, 0xffffffe8 ;  /* 0xffffffe801017836 */ /* 0x001fe20000000000 */
[----:B------:R-:W-:Y:S01]  /*0040*/  BSSY.RECONVERGENT B6, `(.L_x_0) ;  /* 0x000001f000067945 */ /* 0x000fe20003800200 */
[----:B------:R-:W1:Y:S01]  /*0050*/  S2R R17, SR_TID.Y ;  /* 0x0000000000117919 */ /* 0x000e620000002200 */
[----:B------:R-:W0:Y:S01]  /*0060*/  LDCU UR5, c[0x0][0x2fc] ;  /* 0x00005f80ff0577ac */ /* 0x000e220008000800 */
[----:B------:R-:W1:Y:S01]  /*0070*/  S2R R18, SR_TID.Z ;  /* 0x0000000000127919 */ /* 0x000e620000002300 */
[----:B------:R-:W3:Y:S01]  /*0080*/  S2R R19, SR_CTAID.X ;  /* 0x0000000000137919 */ /* 0x000ee20000002500 */
[----:B------:R-:W3:Y:S01]  /*0090*/  S2R R22, SR_CTAID.Y ;  /* 0x0000000000167919 */ /* 0x000ee20000002600 */
[----:B--2---:R-:W-:Y:S01]  /*00a0*/  IADD3 R2, P1, PT, R1, UR4, RZ ;  /* 0x0000000401027c10 */ /* 0x004fe2000ff3e0ff */
[----:B------:R-:W2:Y:S04]  /*00b0*/  S2R R23, SR_CTAID.Z ;  /* 0x0000000000177919 */ /* 0x000ea80000002700 */
[----:B0-----:R-:W-:Y:S01]  /*00c0*/  IMAD.X R24, RZ, RZ, UR5, P1 ;  /* 0x00000005ff187e24 */ /* 0x001fe200088e06ff */
[----:B-1----:R-:W-:-:S04]  /*00d0*/  LOP3.LUT R0, R18, R16, R17, 0xfe, !PT ;  /* 0x0000001012007212 */ /* 0x002fc800078efe11 */
[----:B---3--:R-:W-:-:S04]  /*00e0*/  LOP3.LUT R0, R22, R0, R19, 0xfe, !PT ;  /* 0x0000000016007212 */ /* 0x008fc800078efe13 */
[----:B--2---:R-:W-:-:S13]  /*00f0*/  LOP3.LUT P0, RZ, R0, R23, RZ, 0xfc, !PT ;  /* 0x0000001700ff7212 */ /* 0x004fda000780fcff */
[----:B------:R-:W-:Y:S05]  /*0100*/  @P0 BRA `(.L_x_1) ;  /* 0x0000000000480947 */ /* 0x000fea0003800000 */
[----:B------:R-:W0:Y:S01]  /*0110*/  LDC R10, c[0x0][0x370] ;  /* 0x0000dc00ff0a7b82 */ /* 0x000e220000000800 */
[----:B------:R-:W-:Y:S01]  /*0120*/  MOV R0, 0x0 ;  /* 0x0000000000007802 */ /* 0x000fe20000000f00 */
[----:B------:R-:W1:Y:S01]  /*0130*/  LDCU.64 UR4, c[0x4][0x8] ;  /* 0x01000100ff0477ac */ /* 0x000e620008000a00 */
[----:B------:R-:W-:Y:S01]  /*0140*/  IMAD.MOV.U32 R6, RZ, RZ, R2 ;  /* 0x000000ffff067224 */ /* 0x000fe200078e0002 */
[----:B------:R-:W-:-:S04]  /*0150*/  MOV R7, R24 ;  /* 0x0000001800077202 */ /* 0x000fc80000000f00 */
[----:B------:R-:W0:Y:S08]  /*0160*/  LDC R11, c[0x0][0x374] ;  /* 0x0000dd00ff0b7b82 */ /* 0x000e300000000800 */
[----:B------:R-:W2:Y:S01]  /*0170*/  LDC R12, c[0x0][0x378] ;  /* 0x0000de00ff0c7b82 */ /* 0x000ea20000000800 */
[----:B-1----:R-:W-:Y:S02]  /*0180*/  IMAD.U32 R4, RZ, RZ, UR4 ;  /* 0x00000004ff047e24 */ /* 0x002fe4000f8e00ff */
[----:B------:R-:W-:-:S05]  /*0190*/  IMAD.U32 R5, RZ, RZ, UR5 ;  /* 0x00000005ff057e24 */ /* 0x000fca000f8e00ff */
[----:B------:R-:W2:Y:S08]  /*01a0*/  LDC R13, c[0x0][0x360] ;  /* 0x0000d800ff0d7b82 */ /* 0x000eb00000000800 */
[----:B------:R-:W1:Y:S01]  /*01b0*/  LDC R14, c[0x0][0x364] ;  /* 0x0000d900ff0e7b82 */ /* 0x000e620000000800 */
[----:B0-----:R0:W-:Y:S07]  /*01c0*/  STL.64 [R1], R10 ;  /* 0x0000000a01007387 */ /* 0x0011ee0000100a00 */
[----:B------:R-:W1:Y:S01]  /*01d0*/  LDC R15, c[0x0][0x368] ;  /* 0x0000da00ff0f7b82 */ /* 0x000e620000000800 */
[----:B--2---:R0:W-:Y:S07]  /*01e0*/  STL.64 [R1+0x8], R12 ;  /* 0x0000080c01007387 */ /* 0x0041ee0000100a00 */
[----:B------:R0:W2:Y:S01]  /*01f0*/  LDC.64 R8, c[0x4][R0] ;  /* 0x0100000000087b82 */ /* 0x0000a20000000a00 */
[----:B-1----:R0:W-:Y:S02]  /*0200*/  STL.64 [R1+0x10], R14 ;  /* 0x0000100e01007387 */ /* 0x0021e40000100a00 */
[----:B------:R-:W-:-:S07]  /*0210*/  LEPC R20, `(.L_x_1) ;  /* 0x000000001014794e */ /* 0x000fce0000000000 */
[----:B0-2---:R-:W-:Y:S05]  /*0220*/  CALL.ABS.NOINC R8 ;  /* 0x0000000008007343 */ /* 0x005fea0003c00000 */
.L_x_1:
[----:B------:R-:W-:Y:S05]  /*0230*/  BSYNC.RECONVERGENT B6 ;  /* 0x0000000000067941 */ /* 0x000fea0003800200 */
.L_x_0:
[----:B------:R-:W-:Y:S01]  /*0240*/  MOV R0, 0x0 ;  /* 0x0000000000007802 */ /* 0x000fe20000000f00 */
[----:B------:R0:W-:Y:S01]  /*0250*/  STL.64 [R1], R16 ;  /* 0x0000001001007387 */ /* 0x0001e20000100a00 */
[----:B------:R-:W1:Y:S01]  /*0260*/  LDCU.64 UR4, c[0x4][0x10] ;  /* 0x01000200ff0477ac */ /* 0x000e620008000a00 */
[----:B------:R-:W-:Y:S01]  /*0270*/  MOV R6, R2 ;  /* 0x0000000200067202 */ /* 0x000fe20000000f00 */
[----:B------:R0:W2:Y:S01]  /*0280*/  LDC.64 R8, c[0x4][R0] ;  /* 0x0100000000087b82 */ /* 0x0000a20000000a00 */
[----:B------:R0:W-:Y:S01]  /*0290*/  STL.64 [R1+0x8], R18 ;  /* 0x0000081201007387 */ /* 0x0001e20000100a00 */
[----:B------:R-:W-:-:S03]  /*02a0*/  IMAD.MOV.U32 R7, RZ, RZ, R24 ;  /* 0x000000ffff077224 */ /* 0x000fc600078e0018 */
[----:B------:R0:W-:Y:S01]  /*02b0*/  STL.64 [R1+0x10], R22 ;  /* 0x0000101601007387 */ /* 0x0001e20000100a00 */
[----:B-1----:R-:W-:Y:S02]  /*02c0*/  IMAD.U32 R4, RZ, RZ, UR4 ;  /* 0x00000004ff047e24 */ /* 0x002fe4000f8e00ff */
[----:B0-----:R-:W-:-:S07]  /*02d0*/  IMAD.U32 R5, RZ, RZ, UR5 ;  /* 0x00000005ff057e24 */ /* 0x001fce000f8e00ff */
[----:B------:R-:W-:-:S07]  /*02e0*/  LEPC R20, `(.L_x_2) ;  /* 0x000000001014794e */ /* 0x000fce0000000000 */
[----:B--2---:R-:W-:Y:S05]  /*02f0*/  CALL.ABS.NOINC R8 ;  /* 0x0000000008007343 */ /* 0x004fea0003c00000 */
.L_x_2:
[----:B------:R-:W-:Y:S05]  /*0300*/  EXIT ;  /* 0x000000000000794d */ /* 0x000fea0003800000 */
.L_x_3:
[----:B------:R-:W-:-:S00]  /*0310*/  BRA `(.L_x_3) ;  /* 0xfffffffc00fc7947 */ /* 0x000fc0000383ffff */
[----:B------:R-:W-:-:S00]  /*0320*/  NOP ;  /* 0x0000000000007918 */ /* 0x000fc00000000000 */
        /* <DEDUP_REMOVED lines=13> */
.L_x_4:


//--------------------- .nv.global.init           --------------------------
	.section	.nv.global.init,"aw",@progbits
.nv.global.init:
	.type		$str,@object
	.size		$str,($str$1 - $str)
$str:
        /*0000*/ 	.byte	0x67, 0x72, 0x69, 0x64, 0x44, 0x69, 0x6d, 0x28, 0x25, 0x64, 0x2c, 0x20, 0x25, 0x64, 0x2c, 0x20
        /*0010*/ 	.byte	0x25, 0x64, 0x29, 0x2c, 0x20, 0x62, 0x6c, 0x6f, 0x63, 0x6b, 0x44, 0x69, 0x6d, 0x28, 0x25, 0x64
        /*0020*/ 	.byte	0x2c, 0x20, 0x25, 0x64, 0x2c, 0x20, 0x25, 0x64, 0x29, 0x0a, 0x00
	.type		$str$1,@object
	.size		$str$1,(.L_1 - $str$1)
$str$1:
        /*002b*/ 	.byte	0x74, 0x68, 0x72, 0x65, 0x61, 0x64, 0x49, 0x64, 0x78, 0x28, 0x25, 0x64, 0x2c, 0x20, 0x25, 0x64
        /*003b*/ 	.byte	0x2c, 0x20, 0x25, 0x64, 0x29, 0x20, 0x62, 0x6c, 0x6f, 0x63, 0x6b, 0x49, 0x64, 0x78, 0x28, 0x25
        /*004b*/ 	.byte	0x64, 0x2c, 0x20, 0x25, 0x64, 0x2c, 0x20, 0x25, 0x64, 0x29, 0x0a, 0x00
.L_1:


//--------------------- .nv.shared.reserved.0     --------------------------
	.section	.nv.shared.reserved.0,"aw",@nobits
	.weak		__nv_reservedSMEM_offset_0_alias
	.size		__nv_reservedSMEM_offset_0_alias, 0, 64
	.other		__nv_reservedSMEM_offset_0_alias,@"STO_CUDA_RESERVED_SHARED STV_DEFAULT"
__nv_reservedSMEM_offset_0_alias:
	.zero		0
	.zero		64


//--------------------- .nv.constant0._Z9arrayFuncv --------------------------
	.section	.nv.constant0._Z9arrayFuncv,"a",@progbits
	.sectionflags	@""
	.align	4
.nv.constant0._Z9arrayFuncv:
	.zero		896


//--------------------- SYMBOLS --------------------------

	.type		.nv.reservedSmem.offset0,@object
	.size		.nv.reservedSmem.offset0,0x4
	.type		vprintf,@function
